	.headerflags	@"EF_CUDA_TEXMODE_UNIFIED EF_CUDA_64BIT_ADDRESS EF_CUDA_ACCELERATORS EF_CUDA_SM90 EF_CUDA_VIRTUAL_SM(EF_CUDA_SM90)"
	.elftype	@"ET_EXEC"


//--------------------- .nv.info                  --------------------------
	.section	.nv.info,"",@"SHT_CUDA_INFO"
	.align	4


	//----- nvinfo : EIATTR_REGCOUNT
	.align		4
        /*0000*/ 	.byte	0x04, 0x2f
        /*0002*/ 	.short	(.L_1 - .L_0)
	.align		4
.L_0:
        /*0004*/ 	.word	index@(triton_poi_fused_relu_21)
        /*0008*/ 	.word	0x00000008


	//----- nvinfo : EIATTR_MIN_STACK_SIZE
	.align		4
.L_1:
        /*000c*/ 	.byte	0x04, 0x12
        /*000e*/ 	.short	(.L_3 - .L_2)
	.align		4
.L_2:
        /*0010*/ 	.word	index@(triton_poi_fused_relu_21)
        /*0014*/ 	.word	0x00000000


	//----- nvinfo : EIATTR_FRAME_SIZE
	.align		4
.L_3:
        /*0018*/ 	.byte	0x04, 0x11
        /*001a*/ 	.short	(.L_5 - .L_4)
	.align		4
.L_4:
        /*001c*/ 	.word	index@(triton_poi_fused_relu_21)
        /*0020*/ 	.word	0x00000000


	//----- nvinfo : EIATTR_MIN_STACK_SIZE
	.align		4
.L_5:
        /*0024*/ 	.byte	0x04, 0x12
        /*0026*/ 	.short	(.L_7 - .L_6)
	.align		4
.L_6:
        /*0028*/ 	.word	index@(triton_poi_fused_relu_21)
        /*002c*/ 	.word	0x00000000
.L_7:


//--------------------- .nv.info.triton_poi_fused_relu_21 --------------------------
	.section	.nv.info.triton_poi_fused_relu_21,"",@"SHT_CUDA_INFO"
	.sectionflags	@""
	.align	4


	//----- nvinfo : EIATTR_CUDA_API_VERSION
	.align		4
        /*0000*/ 	.byte	0x04, 0x37
        /*0002*/ 	.short	(.L_9 - .L_8)
.L_8:
        /*0004*/ 	.word	0x0000007c


	//----- nvinfo : EIATTR_KPARAM_INFO
	.align		4
.L_9:
        /*0008*/ 	.byte	0x04, 0x17
        /*000a*/ 	.short	(.L_11 - .L_10)
.L_10:
        /*000c*/ 	.word	0x00000000
        /*0010*/ 	.short	0x0001
        /*0012*/ 	.short	0x0008
        /*0014*/ 	.byte	0x00, 0xf0, 0x11, 0x00


	//----- nvinfo : EIATTR_KPARAM_INFO
	.align		4
.L_11:
        /*0018*/ 	.byte	0x04, 0x17
        /*001a*/ 	.short	(.L_13 - .L_12)
.L_12:
        /*001c*/ 	.word	0x00000000
        /*0020*/ 	.short	0x0000
        /*0022*/ 	.short	0x0000
        /*0024*/ 	.byte	0x00, 0xf4, 0x21, 0x00


	//----- nvinfo : EIATTR_SPARSE_MMA_MASK
	.align		4
.L_13:
        /*0028*/ 	.byte	0x03, 0x50
        /*002a*/ 	.short	0x0000


	//----- nvinfo : EIATTR_MAXREG_COUNT
	.align		4
        /*002c*/ 	.byte	0x03, 0x1b
        /*002e*/ 	.short	0x00ff


	//----- nvinfo : EIATTR_EXIT_INSTR_OFFSETS
	.align		4
        /*0030*/ 	.byte	0x04, 0x1c
        /*0032*/ 	.short	(.L_15 - .L_14)


	//   ....[0]....
.L_14:
        /*0034*/ 	.word	0x00000100


	//   ....[1]....
        /*0038*/ 	.word	0x00000120


	//----- nvinfo : EIATTR_REQNTID
	.align		4
.L_15:
        /*003c*/ 	.byte	0x04, 0x10
        /*003e*/ 	.short	(.L_17 - .L_16)
.L_16:
        /*0040*/ 	.word	0x00000080
        /*0044*/ 	.word	0x00000001
        /*0048*/ 	.word	0x00000001


	//----- nvinfo : EIATTR_CRS_STACK_SIZE
	.align		4
.L_17:
        /*004c*/ 	.byte	0x04, 0x1e
        /*004e*/ 	.short	(.L_19 - .L_18)
.L_18:
        /*0050*/ 	.word	0x00000000


	//----- nvinfo : EIATTR_CBANK_PARAM_SIZE
	.align		4
.L_19:
        /*0054*/ 	.byte	0x03, 0x19
        /*0056*/ 	.short	0x000c


	//----- nvinfo : EIATTR_PARAM_CBANK
	.align		4
        /*0058*/ 	.byte	0x04, 0x0a
        /*005a*/ 	.short	(.L_21 - .L_20)
	.align		4
.L_20:
        /*005c*/ 	.word	index@(.nv.constant0.triton_poi_fused_relu_21)
        /*0060*/ 	.short	0x0210
        /*0062*/ 	.short	0x000c


	//----- nvinfo : EIATTR_SW_WAR
	.align		4
.L_21:
        /*0064*/ 	.byte	0x04, 0x36
        /*0066*/ 	.short	(.L_23 - .L_22)
.L_22:
        /*0068*/ 	.word	0x00000008
.L_23:


//--------------------- .nv.callgraph             --------------------------
	.section	.nv.callgraph,"",@"SHT_CUDA_CALLGRAPH"
	.align	4
	.sectionentsize	8
	.align		4
        /*0000*/ 	.word	0x00000000
	.align		4
        /*0004*/ 	.word	0xffffffff
	.align		4
        /*0008*/ 	.word	0x00000000
	.align		4
        /*000c*/ 	.word	0xfffffffe
	.align		4
        /*0010*/ 	.word	0x00000000
	.align		4
        /*0014*/ 	.word	0xfffffffd
	.align		4
        /*0018*/ 	.word	0x00000000
	.align		4
        /*001c*/ 	.word	0xfffffffc


//--------------------- .text.triton_poi_fused_relu_21 --------------------------
	.section	.text.triton_poi_fused_relu_21,"ax",@progbits
	.align	128
        .global         triton_poi_fused_relu_21
        .type           triton_poi_fused_relu_21,@function
        .size           triton_poi_fused_relu_21,(.L_x_3 - triton_poi_fused_relu_21)
        .other          triton_poi_fused_relu_21,@"STO_CUDA_ENTRY STV_DEFAULT"
triton_poi_fused_relu_21:
.text.triton_poi_fused_relu_21:
[----:B------:R-:W0:Y:S02]  /*0000*/  LDC R1, c[0x0][0x28] ;  /* 0x00000a00ff017b82 */ /* 0x000e240000000800 */
[----:B------:R-:W1:Y:S01]  /*0010*/  S2R R0, SR_TID.X ;  /* 0x0000000000007919 */ /* 0x000e620000002100 */
[----:B------:R-:W2:Y:S01]  /*0020*/  LDC.64 R2, c[0x0][0x210] ;  /* 0x00008400ff027b82 */ /* 0x000ea20000000a00 */
[----:B------:R-:W-:Y:S01]  /*0030*/  ULDC.64 UR4, c[0x0][0x208] ;  /* 0x0000820000047ab9 */ /* 0x000fe20000000a00 */
[----:B------:R-:W-:Y:S01]  /*0040*/  BSSY B0, `(.L_x_0) ;  /* 0x0000009000007945 */ /* 0x000fe20003800000 */
[----:B------:R-:W3:Y:S01]  /*0050*/  S2R R5, SR_CTAID.X ;  /* 0x0000000000057919 */ /* 0x000ee20000002500 */
[----:B-1----:R-:W-:-:S05]  /*0060*/  LOP3.LUT R0, R0, 0x7f, RZ, 0xc0, !PT ;  /* 0x0000007f00007812 */ /* 0x002fca00078ec0ff */
[----:B---3--:R-:W-:Y:S02]  /*0070*/  IMAD R5, R5, 0x80, R0 ;  /* 0x0000008005057824 */ /* 0x008fe400078e0200 */
[----:B------:R-:W-:Y:S02]  /*0080*/  IMAD.MOV.U32 R0, RZ, RZ, RZ ;  /* 0x000000ffff007224 */ /* 0x000fe400078e00ff */
[C---:B--2---:R-:W-:Y:S01]  /*0090*/  IMAD.WIDE R2, R5.reuse, 0x4, R2 ;  /* 0x0000000405027825 */ /* 0x044fe200078e0202 */
[----:B------:R-:W-:-:S13]  /*00a0*/  ISETP.GE.AND P1, PT, R5, 0x800, PT ;  /* 0x000008000500780c */ /* 0x000fda0003f26270 */
[----:B------:R-:W-:Y:S05]  /*00b0*/  @P1 BRA `(.L_x_1) ;  /* 0x0000000000041947 */ /* 0x000fea0003800000 */
[----:B------:R1:W5:Y:S02]  /*00c0*/  LDG.E R0, desc[UR4][R2.64] ;  /* 0x0000000402007981 */ /* 0x000364000c1e1900 */
.L_x_1:
[----:B------:R-:W-:Y:S05]  /*00d0*/  BSYNC B0 ;  /* 0x0000000000007941 */ /* 0x000fea0003800000 */
.L_x_0:
[----:B-----5:R-:W-:-:S04]  /*00e0*/  FSETP.GEU.AND P0, PT, R0, RZ, PT ;  /* 0x000000ff0000720b */ /* 0x020fc80003f0e000 */
[----:B------:R-:W-:Y:S01]  /*00f0*/  FSEL R5, R0, RZ, P0 ;  /* 0x000000ff00057208 */ /* 0x000fe20000000000 */
[----:B------:R-:W-:Y:S08]  /*0100*/  @P1 EXIT ;  /* 0x000000000000194d */ /* 0x000ff00003800000 */
[----:B------:R-:W-:Y:S01]  /*0110*/  STG.E desc[UR4][R2.64], R5 ;  /* 0x0000000502007986 */ /* 0x000fe2000c101904 */
[----:B------:R-:W-:Y:S05]  /*0120*/  EXIT ;  /* 0x000000000000794d */ /* 0x000fea0003800000 */
.L_x_2:
[----:B------:R-:W-:-:S00]  /*0130*/  BRA `(.L_x_2) ;  /* 0xfffffffc00fc7947 */ /* 0x000fc0000383ffff */
[----:B------:R-:W-:-:S00]  /*0140*/  NOP ;  /* 0x0000000000007918 */ /* 0x000fc00000000000 */
        /* <DEDUP_REMOVED lines=11> */
.L_x_3:


//--------------------- .nv.constant0.triton_poi_fused_relu_21 --------------------------
	.section	.nv.constant0.triton_poi_fused_relu_21,"a",@progbits
	.sectionflags	@""
	.align	4
.nv.constant0.triton_poi_fused_relu_21:
	.zero		540
